//
// Generated by NVIDIA NVVM Compiler
//
// Compiler Build ID: CL-36424714
// Cuda compilation tools, release 13.0, V13.0.88
// Based on NVVM 20.0.0
//

.version 9.0
.target sm_100
.address_size 64

	// .globl	_Z6kernelPfii
.global .align 4 .b8 __cudart_i2opi_f[24] = {65, 144, 67, 60, 153, 149, 98, 219, 192, 221, 52, 245, 209, 87, 39, 252, 41, 21, 68, 78, 110, 131, 249, 162};

.visible .entry _Z6kernelPfii(
	.param .u64 .ptr .align 1 _Z6kernelPfii_param_0,
	.param .u32 _Z6kernelPfii_param_1,
	.param .u32 _Z6kernelPfii_param_2
)
{
	.local .align 4 .b8 	__local_depot0[28];
	.reg .b64 	%SP;
	.reg .b64 	%SPL;
	.reg .pred 	%p<17>;
	.reg .b32 	%r<91>;
	.reg .b32 	%f<53>;
	.reg .b64 	%rd<43>;
	.reg .b64 	%fd<5>;

	mov.u64 	%SPL, __local_depot0;
	ld.param.u64 	%rd16, [_Z6kernelPfii_param_0];
	ld.param.u32 	%r29, [_Z6kernelPfii_param_1];
	ld.param.u32 	%r30, [_Z6kernelPfii_param_2];
	add.u64 	%rd1, %SPL, 0;
	mov.u32 	%r31, %tid.x;
	mov.u32 	%r32, %ctaid.x;
	mov.u32 	%r33, %ntid.x;
	mad.lo.s32 	%r34, %r32, %r33, %r31;
	mov.u32 	%r35, %ctaid.y;
	mov.u32 	%r36, %ntid.y;
	mov.u32 	%r37, %tid.y;
	mad.lo.s32 	%r38, %r35, %r36, %r37;
	add.s32 	%r39, %r38, %r29;
	mad.lo.s32 	%r1, %r30, %r34, %r39;
	cvt.rn.f32.s32 	%f1, %r1;
	mul.f32 	%f11, %f1, 0f3F22F983;
	cvt.rni.s32.f32 	%r90, %f11;
	cvt.rn.f32.s32 	%f12, %r90;
	fma.rn.f32 	%f13, %f12, 0fBFC90FDA, %f1;
	fma.rn.f32 	%f14, %f12, 0fB3A22168, %f13;
	fma.rn.f32 	%f52, %f12, 0fA7C234C5, %f14;
	abs.f32 	%f3, %f1;
	setp.ltu.f32 	%p1, %f3, 0f47CE4780;
	mov.u32 	%r86, %r90;
	mov.f32 	%f51, %f52;
	@%p1 bra 	$L__BB0_8;
	setp.neu.f32 	%p2, %f3, 0f7F800000;
	@%p2 bra 	$L__BB0_3;
	mov.f32 	%f17, 0f00000000;
	mul.rn.f32 	%f51, %f1, %f17;
	mov.b32 	%r86, 0;
	bra.uni 	$L__BB0_8;
$L__BB0_3:
	mov.b32 	%r3, %f1;
	shl.b32 	%r41, %r3, 8;
	or.b32  	%r4, %r41, -2147483648;
	mov.b64 	%rd39, 0;
	mov.b32 	%r83, 0;
	mov.u64 	%rd37, __cudart_i2opi_f;
	mov.u64 	%rd38, %rd1;
$L__BB0_4:
	.pragma "nounroll";
	ld.global.nc.u32 	%r42, [%rd37];
	mad.wide.u32 	%rd20, %r42, %r4, %rd39;
	shr.u64 	%rd39, %rd20, 32;
	st.local.u32 	[%rd38], %rd20;
	add.s32 	%r83, %r83, 1;
	add.s64 	%rd38, %rd38, 4;
	add.s64 	%rd37, %rd37, 4;
	setp.ne.s32 	%p3, %r83, 6;
	@%p3 bra 	$L__BB0_4;
	shr.u32 	%r43, %r3, 23;
	st.local.u32 	[%rd1+24], %rd39;
	and.b32  	%r7, %r43, 31;
	and.b32  	%r44, %r43, 224;
	add.s32 	%r45, %r44, -128;
	shr.u32 	%r46, %r45, 5;
	mul.wide.u32 	%rd21, %r46, 4;
	sub.s64 	%rd8, %rd1, %rd21;
	ld.local.u32 	%r84, [%rd8+24];
	ld.local.u32 	%r85, [%rd8+20];
	setp.eq.s32 	%p4, %r7, 0;
	@%p4 bra 	$L__BB0_7;
	shf.l.wrap.b32 	%r84, %r85, %r84, %r7;
	ld.local.u32 	%r47, [%rd8+16];
	shf.l.wrap.b32 	%r85, %r47, %r85, %r7;
$L__BB0_7:
	shr.u32 	%r48, %r84, 30;
	shf.l.wrap.b32 	%r49, %r85, %r84, 2;
	shl.b32 	%r50, %r85, 2;
	shr.u32 	%r51, %r49, 31;
	add.s32 	%r52, %r51, %r48;
	neg.s32 	%r53, %r52;
	setp.lt.s32 	%p5, %r1, 0;
	selp.b32 	%r86, %r53, %r52, %p5;
	xor.b32  	%r54, %r49, %r3;
	shr.s32 	%r55, %r49, 31;
	xor.b32  	%r56, %r55, %r49;
	xor.b32  	%r57, %r55, %r50;
	cvt.u64.u32 	%rd22, %r56;
	shl.b64 	%rd23, %rd22, 32;
	cvt.u64.u32 	%rd24, %r57;
	or.b64  	%rd25, %rd23, %rd24;
	cvt.rn.f64.s64 	%fd1, %rd25;
	mul.f64 	%fd2, %fd1, 0d3BF921FB54442D19;
	cvt.rn.f32.f64 	%f15, %fd2;
	neg.f32 	%f16, %f15;
	setp.lt.s32 	%p6, %r54, 0;
	selp.f32 	%f51, %f16, %f15, %p6;
$L__BB0_8:
	setp.ltu.f32 	%p7, %f3, 0f47CE4780;
	mul.rn.f32 	%f18, %f51, %f51;
	and.b32  	%r59, %r86, 1;
	setp.eq.b32 	%p8, %r59, 1;
	selp.f32 	%f19, 0f3F800000, %f51, %p8;
	fma.rn.f32 	%f20, %f18, %f19, 0f00000000;
	fma.rn.f32 	%f21, %f18, 0f37CBAC00, 0fBAB607ED;
	selp.f32 	%f22, %f21, 0fB94D4153, %p8;
	selp.f32 	%f23, 0f3D2AAABB, 0f3C0885E4, %p8;
	fma.rn.f32 	%f24, %f22, %f18, %f23;
	selp.f32 	%f25, 0fBEFFFFFF, 0fBE2AAAA8, %p8;
	fma.rn.f32 	%f26, %f24, %f18, %f25;
	fma.rn.f32 	%f27, %f26, %f20, %f19;
	and.b32  	%r60, %r86, 2;
	setp.eq.s32 	%p9, %r60, 0;
	mov.f32 	%f28, 0f00000000;
	sub.f32 	%f29, %f28, %f27;
	selp.f32 	%f7, %f27, %f29, %p9;
	@%p7 bra 	$L__BB0_16;
	setp.neu.f32 	%p10, %f3, 0f7F800000;
	@%p10 bra 	$L__BB0_11;
	mov.f32 	%f32, 0f00000000;
	mul.rn.f32 	%f52, %f1, %f32;
	mov.b32 	%r90, 0;
	bra.uni 	$L__BB0_16;
$L__BB0_11:
	mov.b32 	%r16, %f1;
	shl.b32 	%r62, %r16, 8;
	or.b32  	%r17, %r62, -2147483648;
	mov.b64 	%rd42, 0;
	mov.b32 	%r87, 0;
	mov.u64 	%rd40, __cudart_i2opi_f;
	mov.u64 	%rd41, %rd1;
$L__BB0_12:
	.pragma "nounroll";
	ld.global.nc.u32 	%r63, [%rd40];
	mad.wide.u32 	%rd28, %r63, %r17, %rd42;
	shr.u64 	%rd42, %rd28, 32;
	st.local.u32 	[%rd41], %rd28;
	add.s32 	%r87, %r87, 1;
	add.s64 	%rd41, %rd41, 4;
	add.s64 	%rd40, %rd40, 4;
	setp.ne.s32 	%p11, %r87, 6;
	@%p11 bra 	$L__BB0_12;
	shr.u32 	%r64, %r16, 23;
	st.local.u32 	[%rd1+24], %rd42;
	and.b32  	%r20, %r64, 31;
	and.b32  	%r65, %r64, 224;
	add.s32 	%r66, %r65, -128;
	shr.u32 	%r67, %r66, 5;
	mul.wide.u32 	%rd29, %r67, 4;
	sub.s64 	%rd15, %rd1, %rd29;
	ld.local.u32 	%r88, [%rd15+24];
	ld.local.u32 	%r89, [%rd15+20];
	setp.eq.s32 	%p12, %r20, 0;
	@%p12 bra 	$L__BB0_15;
	shf.l.wrap.b32 	%r88, %r89, %r88, %r20;
	ld.local.u32 	%r68, [%rd15+16];
	shf.l.wrap.b32 	%r89, %r68, %r89, %r20;
$L__BB0_15:
	shr.u32 	%r69, %r88, 30;
	shf.l.wrap.b32 	%r70, %r89, %r88, 2;
	shl.b32 	%r71, %r89, 2;
	shr.u32 	%r72, %r70, 31;
	add.s32 	%r73, %r72, %r69;
	neg.s32 	%r74, %r73;
	setp.lt.s32 	%p13, %r1, 0;
	selp.b32 	%r90, %r74, %r73, %p13;
	xor.b32  	%r75, %r70, %r16;
	shr.s32 	%r76, %r70, 31;
	xor.b32  	%r77, %r76, %r70;
	xor.b32  	%r78, %r76, %r71;
	cvt.u64.u32 	%rd30, %r77;
	shl.b64 	%rd31, %rd30, 32;
	cvt.u64.u32 	%rd32, %r78;
	or.b64  	%rd33, %rd31, %rd32;
	cvt.rn.f64.s64 	%fd3, %rd33;
	mul.f64 	%fd4, %fd3, 0d3BF921FB54442D19;
	cvt.rn.f32.f64 	%f30, %fd4;
	neg.f32 	%f31, %f30;
	setp.lt.s32 	%p14, %r75, 0;
	selp.f32 	%f52, %f31, %f30, %p14;
$L__BB0_16:
	cvta.to.global.u64 	%rd34, %rd16;
	add.s32 	%r80, %r90, 1;
	mul.rn.f32 	%f33, %f52, %f52;
	and.b32  	%r81, %r90, 1;
	setp.eq.b32 	%p15, %r81, 1;
	selp.f32 	%f34, %f52, 0f3F800000, %p15;
	fma.rn.f32 	%f35, %f33, %f34, 0f00000000;
	fma.rn.f32 	%f36, %f33, 0f37CBAC00, 0fBAB607ED;
	selp.f32 	%f37, 0fB94D4153, %f36, %p15;
	selp.f32 	%f38, 0f3C0885E4, 0f3D2AAABB, %p15;
	fma.rn.f32 	%f39, %f37, %f33, %f38;
	selp.f32 	%f40, 0fBE2AAAA8, 0fBEFFFFFF, %p15;
	fma.rn.f32 	%f41, %f39, %f33, %f40;
	fma.rn.f32 	%f42, %f41, %f35, %f34;
	and.b32  	%r82, %r80, 2;
	setp.eq.s32 	%p16, %r82, 0;
	mov.f32 	%f43, 0f00000000;
	sub.f32 	%f44, %f43, %f42;
	selp.f32 	%f45, %f42, %f44, %p16;
	mul.wide.s32 	%rd35, %r1, 4;
	add.s64 	%rd36, %rd34, %rd35;
	ld.global.f32 	%f46, [%rd36];
	mul.f32 	%f47, %f45, %f45;
	fma.rn.f32 	%f48, %f7, %f7, %f47;
	sqrt.rn.f32 	%f49, %f48;
	add.f32 	%f50, %f46, %f49;
	st.global.f32 	[%rd36], %f50;
	ret;

}


// ===== COMPILED SASS (sm_100) =====

	.target	sm_100

	.elftype	@"ET_EXEC"


//--------------------- .note.nv.tkinfo           --------------------------
	.section	.note.nv.tkinfo,"",@"SHT_NOTE"
	.sectionflags	@"SHF_NOTE_NV_TKINFO"
	.tkinfo
        /*0018*/ 	.word	0x00000002
        /*0030*/ 	.string	""
        /*0030*/ 	.string	"ptxas"
        /*0030*/ 	.string	"Cuda compilation tools, release 13.0, V13.0.88"
        /*0030*/ 	.string	"Build cuda_13.0.r13.0/compiler.36424714_0"
        /*0030*/ 	.string	"-arch sm_100 -m 64 "



//--------------------- .note.nv.cuinfo           --------------------------
	.section	.note.nv.cuinfo,"",@"SHT_NOTE"
	.sectionflags	@"SHF_NOTE_NV_CUINFO"
        /*0018*/ 	.short	0x0002
        /*001a*/ 	.short	0x0064
        /*001c*/ 	.short	0x0082
	.zero		2


//--------------------- .nv.info                  --------------------------
	.section	.nv.info,"",@"SHT_CUDA_INFO"
	.align	4


	//----- nvinfo : EIATTR_REGCOUNT
	.align		4
        /*0000*/ 	.byte	0x04, 0x2f
        /*0002*/ 	.short	(.L_2 - .L_1)
	.align		4
.L_1:
        /*0004*/ 	.word	index@(_Z6kernelPfii)
        /*0008*/ 	.word	0x00000015


	//----- nvinfo : EIATTR_FRAME_SIZE
	.align		4
.L_2:
        /*000c*/ 	.byte	0x04, 0x11
        /*000e*/ 	.short	(.L_4 - .L_3)
	.align		4
.L_3:
        /*0010*/ 	.word	index@($__internal_0_$__cuda_sm20_sqrt_rn_f32_slowpath)
        /*0014*/ 	.word	0x00000000


	//----- nvinfo : EIATTR_FRAME_SIZE
	.align		4
.L_4:
        /*0018*/ 	.byte	0x04, 0x11
        /*001a*/ 	.short	(.L_6 - .L_5)
	.align		4
.L_5:
        /*001c*/ 	.word	index@(_Z6kernelPfii)
        /*0020*/ 	.word	0x00000000


	//----- nvinfo : EIATTR_MIN_STACK_SIZE
	.align		4
.L_6:
        /*0024*/ 	.byte	0x04, 0x12
        /*0026*/ 	.short	(.L_8 - .L_7)
	.align		4
.L_7:
        /*0028*/ 	.word	index@(_Z6kernelPfii)
        /*002c*/ 	.word	0x00000000
.L_8:


//--------------------- .nv.compat                --------------------------
	.section	.nv.compat,"",@"SHT_CUDA_COMPAT_INFO"
	.align	4
        /*0000*/ 	.byte	0x02, 0x09, 0x00, 0x00, 0x02, 0x02, 0x01, 0x00, 0x02, 0x05, 0x05, 0x00, 0x03, 0x07, 0x01, 0x01
        /*0010*/ 	.byte	0x02, 0x03, 0x00, 0x00, 0x02, 0x06, 0x01, 0x00, 0x04, 0x0b, 0x08, 0x00, 0x01, 0x00, 0x00, 0x00
        /*0020*/ 	.byte	0x00, 0x00, 0x00, 0x00


//--------------------- .nv.info._Z6kernelPfii    --------------------------
	.section	.nv.info._Z6kernelPfii,"",@"SHT_CUDA_INFO"
	.sectionflags	@""
	.align	4


	//----- nvinfo : EIATTR_CUDA_API_VERSION
	.align		4
        /*0000*/ 	.byte	0x04, 0x37
        /*0002*/ 	.short	(.L_10 - .L_9)
.L_9:
        /*0004*/ 	.word	0x00000082


	//----- nvinfo : EIATTR_KPARAM_INFO
	.align		4
.L_10:
        /*0008*/ 	.byte	0x04, 0x17
        /*000a*/ 	.short	(.L_12 - .L_11)
.L_11:
        /*000c*/ 	.word	0x00000000
        /*0010*/ 	.short	0x0002
        /*0012*/ 	.short	0x000c
        /*0014*/ 	.byte	0x00, 0xf0, 0x11, 0x00


	//----- nvinfo : EIATTR_KPARAM_INFO
	.align		4
.L_12:
        /*0018*/ 	.byte	0x04, 0x17
        /*001a*/ 	.short	(.L_14 - .L_13)
.L_13:
        /*001c*/ 	.word	0x00000000
        /*0020*/ 	.short	0x0001
        /*0022*/ 	.short	0x0008
        /*0024*/ 	.byte	0x00, 0xf0, 0x11, 0x00


	//----- nvinfo : EIATTR_KPARAM_INFO
	.align		4
.L_14:
        /*0028*/ 	.byte	0x04, 0x17
        /*002a*/ 	.short	(.L_16 - .L_15)
.L_15:
        /*002c*/ 	.word	0x00000000
        /*0030*/ 	.short	0x0000
        /*0032*/ 	.short	0x0000
        /*0034*/ 	.byte	0x00, 0xf5, 0x21, 0x00


	//----- nvinfo : EIATTR_SPARSE_MMA_MASK
	.align		4
.L_16:
        /*0038*/ 	.byte	0x03, 0x50
        /*003a*/ 	.short	0x0000


	//----- nvinfo : EIATTR_MAXREG_COUNT
	.align		4
        /*003c*/ 	.byte	0x03, 0x1b
        /*003e*/ 	.short	0x00ff


	//----- nvinfo : EIATTR_MERCURY_ISA_VERSION
	.align		4
        /*0040*/ 	.byte	0x03, 0x5f
        /*0042*/ 	.short	0x0101


	//----- nvinfo : EIATTR_VRC_CTA_INIT_COUNT
	.align		4
        /*0044*/ 	.byte	0x02, 0x4a
	.zero		1
	.zero		1


	//----- nvinfo : EIATTR_EXIT_INSTR_OFFSETS
	.align		4
        /*0048*/ 	.byte	0x04, 0x1c
        /*004a*/ 	.short	(.L_18 - .L_17)


	//   ....[0]....
.L_17:
        /*004c*/ 	.word	0x00001150


	//----- nvinfo : EIATTR_CRS_STACK_SIZE
	.align		4
.L_18:
        /*0050*/ 	.byte	0x04, 0x1e
        /*0052*/ 	.short	(.L_20 - .L_19)
.L_19:
        /*0054*/ 	.word	0x00000000


	//----- nvinfo : EIATTR_CBANK_PARAM_SIZE
	.align		4
.L_20:
        /*0058*/ 	.byte	0x03, 0x19
        /*005a*/ 	.short	0x0010


	//----- nvinfo : EIATTR_PARAM_CBANK
	.align		4
        /*005c*/ 	.byte	0x04, 0x0a
        /*005e*/ 	.short	(.L_22 - .L_21)
	.align		4
.L_21:
        /*0060*/ 	.word	index@(.nv.constant0._Z6kernelPfii)
        /*0064*/ 	.short	0x0380
        /*0066*/ 	.short	0x0010


	//----- nvinfo : EIATTR_SW_WAR
	.align		4
.L_22:
        /*0068*/ 	.byte	0x04, 0x36
        /*006a*/ 	.short	(.L_24 - .L_23)
.L_23:
        /*006c*/ 	.word	0x00000008
.L_24:


//--------------------- .nv.callgraph             --------------------------
	.section	.nv.callgraph,"",@"SHT_CUDA_CALLGRAPH"
	.align	4
	.sectionentsize	8
	.align		4
        /*0000*/ 	.word	0x00000000
	.align		4
        /*0004*/ 	.word	0xffffffff
	.align		4
        /*0008*/ 	.word	0x00000000
	.align		4
        /*000c*/ 	.word	0xfffffffe
	.align		4
        /*0010*/ 	.word	0x00000000
	.align		4
        /*0014*/ 	.word	0xfffffffd
	.align		4
        /*0018*/ 	.word	0x00000000
	.align		4
        /*001c*/ 	.word	0xfffffffc


//--------------------- .nv.constant4             --------------------------
	.section	.nv.constant4,"a",@progbits
	.align	8
	.align		8
.nv.constant4:
        /*0000*/ 	.dword	__cudart_i2opi_f


//--------------------- .text._Z6kernelPfii       --------------------------
	.section	.text._Z6kernelPfii,"ax",@progbits
	.align	128
        .global         _Z6kernelPfii
        .type           _Z6kernelPfii,@function
        .size           _Z6kernelPfii,(.L_x_15 - _Z6kernelPfii)
        .other          _Z6kernelPfii,@"STO_CUDA_ENTRY STV_DEFAULT"
_Z6kernelPfii:
.text._Z6kernelPfii:
[----:B------:R-:W-:Y:S01]  /*0000*/  LDC R1, c[0x0][0x37c] ;  /* 0x0000df00ff017b82 */ /* 0x000fe20000000800 */
[----:B------:R-:W0:Y:S07]  /*0010*/  S2R R3, SR_TID.Y ;  /* 0x0000000000037919 */ /* 0x000e2e0000002200 */
[----:B------:R-:W1:Y:S01]  /*0020*/  LDC R5, c[0x0][0x360] ;  /* 0x0000d800ff057b82 */ /* 0x000e620000000800 */
[----:B------:R-:W2:Y:S01]  /*0030*/  LDCU.64 UR6, c[0x0][0x388] ;  /* 0x00007100ff0677ac */ /* 0x000ea20008000a00 */
[----:B------:R-:W-:Y:S01]  /*0040*/  BSSY.RECONVERGENT B0, `(.L_x_0) ;  /* 0x0000076000007945 */ /* 0x000fe20003800200 */
[----:B------:R-:W1:Y:S05]  /*0050*/  S2R R2, SR_TID.X ;  /* 0x0000000000027919 */ /* 0x000e6a0000002100 */
[----:B------:R-:W0:Y:S08]  /*0060*/  S2UR UR5, SR_CTAID.Y ;  /* 0x00000000000579c3 */ /* 0x000e300000002600 */
[----:B------:R-:W0:Y:S08]  /*0070*/  LDC R0, c[0x0][0x364] ;  /* 0x0000d900ff007b82 */ /* 0x000e300000000800 */
[----:B------:R-:W1:Y:S01]  /*0080*/  S2UR UR4, SR_CTAID.X ;  /* 0x00000000000479c3 */ /* 0x000e620000002500 */
[----:B0-----:R-:W-:-:S04]  /*0090*/  IMAD R0, R0, UR5, R3 ;  /* 0x0000000500007c24 */ /* 0x001fc8000f8e0203 */
[----:B--2---:R-:W-:Y:S02]  /*00a0*/  VIADD R3, R0, UR6 ;  /* 0x0000000600037c36 */ /* 0x004fe40008000000 */
[----:B-1----:R-:W-:-:S04]  /*00b0*/  IMAD R2, R5, UR4, R2 ;  /* 0x0000000405027c24 */ /* 0x002fc8000f8e0202 */
[----:B------:R-:W-:Y:S01]  /*00c0*/  IMAD R2, R2, UR7, R3 ;  /* 0x0000000702027c24 */ /* 0x000fe2000f8e0203 */
[----:B------:R-:W0:Y:S04]  /*00d0*/  LDCU.64 UR6, c[0x0][0x358] ;  /* 0x00006b00ff0677ac */ /* 0x000e280008000a00 */
[----:B------:R-:W-:-:S04]  /*00e0*/  I2FP.F32.S32 R3, R2 ;  /* 0x0000000200037245 */ /* 0x000fc80000201400 */
[C---:B------:R-:W-:Y:S01]  /*00f0*/  FSETP.GE.AND P0, PT, |R3|.reuse, 105615, PT ;  /* 0x47ce47800300780b */ /* 0x040fe20003f06200 */
[----:B------:R-:W-:-:S03]  /*0100*/  FMUL R0, R3, 0.63661974668502807617 ;  /* 0x3f22f98303007820 */ /* 0x000fc60000400000 */
[----:B------:R-:W-:-:S03]  /*0110*/  P2R R6, PR, RZ, 0x1 ;  /* 0x00000001ff067803 */ /* 0x000fc60000000000 */
[----:B------:R-:W1:Y:S02]  /*0120*/  F2I.NTZ R0, R0 ;  /* 0x0000000000007305 */ /* 0x000e640000203100 */
[----:B-1----:R-:W-:-:S05]  /*0130*/  I2FP.F32.S32 R4, R0 ;  /* 0x0000000000047245 */ /* 0x002fca0000201400 */
[----:B------:R-:W-:-:S04]  /*0140*/  FFMA R5, R4, -1.5707962512969970703, R3 ;  /* 0xbfc90fda04057823 */ /* 0x000fc80000000003 */
[----:B------:R-:W-:-:S04]  /*0150*/  FFMA R5, R4, -7.5497894158615963534e-08, R5 ;  /* 0xb3a2216804057823 */ /* 0x000fc80000000005 */
[----:B------:R-:W-:Y:S01]  /*0160*/  FFMA R4, R4, -5.3903029534742383927e-15, R5 ;  /* 0xa7c234c504047823 */ /* 0x000fe20000000005 */
[----:B------:R-:W-:-:S03]  /*0170*/  IMAD.MOV.U32 R5, RZ, RZ, R0 ;  /* 0x000000ffff057224 */ /* 0x000fc600078e0000 */
[----:B------:R-:W-:Y:S01]  /*0180*/  IMAD.MOV.U32 R10, RZ, RZ, R4 ;  /* 0x000000ffff0a7224 */ /* 0x000fe200078e0004 */
[----:B0-----:R-:W-:Y:S06]  /*0190*/  @!P0 BRA `(.L_x_1) ;  /* 0x0000000400808947 */ /* 0x001fec0003800000 */
[----:B------:R-:W-:-:S13]  /*01a0*/  FSETP.NEU.AND P0, PT, |R3|, +INF , PT ;  /* 0x7f8000000300780b */ /* 0x000fda0003f0d200 */
[----:B------:R-:W-:Y:S01]  /*01b0*/  @!P0 FMUL R10, RZ, R3 ;  /* 0x00000003ff0a8220 */ /* 0x000fe20000400000 */
[----:B------:R-:W-:Y:S01]  /*01c0*/  @!P0 IMAD.MOV.U32 R0, RZ, RZ, RZ ;  /* 0x000000ffff008224 */ /* 0x000fe200078e00ff */
[----:B------:R-:W-:Y:S06]  /*01d0*/  @!P0 BRA `(.L_x_1) ;  /* 0x0000000400708947 */ /* 0x000fec0003800000 */
[----:B------:R-:W-:Y:S01]  /*01e0*/  SHF.L.U32 R6, R3, 0x8, RZ ;  /* 0x0000000803067819 */ /* 0x000fe200000006ff */
[----:B------:R-:W-:Y:S01]  /*01f0*/  IMAD.MOV.U32 R0, RZ, RZ, RZ ;  /* 0x000000ffff007224 */ /* 0x000fe200078e00ff */
[----:B------:R-:W0:Y:S01]  /*0200*/  LDCU.64 UR8, c[0x4][URZ] ;  /* 0x01000000ff0877ac */ /* 0x000e220008000a00 */
[----:B------:R-:W-:Y:S01]  /*0210*/  IMAD.MOV.U32 R17, RZ, RZ, RZ ;  /* 0x000000ffff117224 */ /* 0x000fe200078e00ff */
[----:B------:R-:W-:Y:S01]  /*0220*/  LOP3.LUT R7, R6, 0x80000000, RZ, 0xfc, !PT ;  /* 0x8000000006077812 */ /* 0x000fe200078efcff */
[----:B------:R-:W-:Y:S01]  /*0230*/  UMOV UR5, URZ ;  /* 0x000000ff00057c82 */ /* 0x000fe20008000000 */
[----:B------:R-:W-:-:S05]  /*0240*/  UMOV UR4, URZ ;  /* 0x000000ff00047c82 */ /* 0x000fca0008000000 */
.L_x_2:
[----:B0-----:R-:W-:Y:S02]  /*0250*/  IMAD.U32 R10, RZ, RZ, UR8 ;  /* 0x00000008ff0a7e24 */ /* 0x001fe4000f8e00ff */
[----:B------:R-:W-:-:S05]  /*0260*/  IMAD.U32 R11, RZ, RZ, UR9 ;  /* 0x00000009ff0b7e24 */ /* 0x000fca000f8e00ff */
[----:B------:R-:W2:Y:S01]  /*0270*/  LDG.E.CONSTANT R8, desc[UR6][R10.64] ;  /* 0x000000060a087981 */ /* 0x000ea2000c1e9900 */
[----:B------:R-:W-:Y:S01]  /*0280*/  UIADD3 UR4, UPT, UPT, UR4, 0x1, URZ ;  /* 0x0000000104047890 */ /* 0x000fe2000fffe0ff */
[C---:B------:R-:W-:Y:S01]  /*0290*/  ISETP.EQ.AND P0, PT, R17.reuse, RZ, PT ;  /* 0x000000ff1100720c */ /* 0x040fe20003f02270 */
[----:B------:R-:W-:Y:S01]  /*02a0*/  UIADD3 UR8, UP1, UPT, UR8, 0x4, URZ ;  /* 0x0000000408087890 */ /* 0x000fe2000ff3e0ff */
[C---:B------:R-:W-:Y:S01]  /*02b0*/  ISETP.EQ.AND P1, PT, R17.reuse, 0x4, PT ;  /* 0x000000041100780c */ /* 0x040fe20003f22270 */
[----:B------:R-:W-:Y:S01]  /*02c0*/  UISETP.NE.AND UP0, UPT, UR4, 0x6, UPT ;  /* 0x000000060400788c */ /* 0x000fe2000bf05270 */
[C---:B------:R-:W-:Y:S01]  /*02d0*/  ISETP.EQ.AND P3, PT, R17.reuse, 0xc, PT ;  /* 0x0000000c1100780c */ /* 0x040fe20003f62270 */
[----:B------:R-:W-:Y:S01]  /*02e0*/  UIADD3.X UR9, UPT, UPT, URZ, UR9, URZ, UP1, !UPT ;  /* 0x00000009ff097290 */ /* 0x000fe20008ffe4ff */
[C---:B------:R-:W-:Y:S02]  /*02f0*/  ISETP.EQ.AND P4, PT, R17.reuse, 0x10, PT ;  /* 0x000000101100780c */ /* 0x040fe40003f82270 */
[----:B------:R-:W-:Y:S01]  /*0300*/  ISETP.EQ.AND P5, PT, R17, 0x14, PT ;  /* 0x000000141100780c */ /* 0x000fe20003fa2270 */
[----:B--2---:R-:W-:-:S03]  /*0310*/  IMAD.WIDE.U32 R8, R8, R7, RZ ;  /* 0x0000000708087225 */ /* 0x004fc600078e00ff */
[----:B------:R-:W-:-:S04]  /*0320*/  IADD3 R8, P2, PT, R8, R0, RZ ;  /* 0x0000000008087210 */ /* 0x000fc80007f5e0ff */
[----:B------:R-:W-:Y:S01]  /*0330*/  IADD3.X R0, PT, PT, R9, UR5, RZ, P2, !PT ;  /* 0x0000000509007c10 */ /* 0x000fe200097fe4ff */
[--C-:B------:R-:W-:Y:S01]  /*0340*/  @P1 IMAD.MOV.U32 R12, RZ, RZ, R8.reuse ;  /* 0x000000ffff0c1224 */ /* 0x100fe200078e0008 */
[C---:B------:R-:W-:Y:S01]  /*0350*/  ISETP.EQ.AND P2, PT, R17.reuse, 0x8, PT ;  /* 0x000000081100780c */ /* 0x040fe20003f42270 */
[--C-:B------:R-:W-:Y:S01]  /*0360*/  @P3 IMAD.MOV.U32 R14, RZ, RZ, R8.reuse ;  /* 0x000000ffff0e3224 */ /* 0x100fe200078e0008 */
[-C--:B------:R-:W-:Y:S01]  /*0370*/  @P0 MOV R6, R8.reuse ;  /* 0x0000000800060202 */ /* 0x080fe20000000f00 */
[----:B------:R-:W-:Y:S01]  /*0380*/  @P4 IMAD.MOV.U32 R15, RZ, RZ, R8 ;  /* 0x000000ffff0f4224 */ /* 0x000fe200078e0008 */
[----:B------:R-:W-:Y:S01]  /*0390*/  @P5 MOV R16, R8 ;  /* 0x0000000800105202 */ /* 0x000fe20000000f00 */
[----:B------:R-:W-:-:S08]  /*03a0*/  VIADD R17, R17, 0x4 ;  /* 0x0000000411117836 */ /* 0x000fd00000000000 */
[----:B------:R-:W-:Y:S01]  /*03b0*/  @P2 IMAD.MOV.U32 R13, RZ, RZ, R8 ;  /* 0x000000ffff0d2224 */ /* 0x000fe200078e0008 */
[----:B------:R-:W-:Y:S06]  /*03c0*/  BRA.U UP0, `(.L_x_2) ;  /* 0xfffffffd00a07547 */ /* 0x000fec000b83ffff */
[----:B------:R-:W-:Y:S01]  /*03d0*/  SHF.R.U32.HI R7, RZ, 0x17, R3 ;  /* 0x00000017ff077819 */ /* 0x000fe20000011603 */
[----:B------:R-:W-:Y:S03]  /*03e0*/  BSSY.RECONVERGENT B1, `(.L_x_3) ;  /* 0x0000029000017945 */ /* 0x000fe60003800200 */
[C---:B------:R-:W-:Y:S02]  /*03f0*/  LOP3.LUT R8, R7.reuse, 0xe0, RZ, 0xc0, !PT ;  /* 0x000000e007087812 */ /* 0x040fe400078ec0ff */
[----:B------:R-:W-:-:S03]  /*0400*/  LOP3.LUT P6, RZ, R7, 0x1f, RZ, 0xc0, !PT ;  /* 0x0000001f07ff7812 */ /* 0x000fc600078cc0ff */
[----:B------:R-:W-:-:S05]  /*0410*/  VIADD R8, R8, 0xffffff80 ;  /* 0xffffff8008087836 */ /* 0x000fca0000000000 */
[----:B------:R-:W-:-:S05]  /*0420*/  SHF.R.U32.HI R8, RZ, 0x5, R8 ;  /* 0x00000005ff087819 */ /* 0x000fca0000011608 */
[----:B------:R-:W-:-:S05]  /*0430*/  IMAD.U32 R10, R8, -0x4, RZ ;  /* 0xfffffffc080a7824 */ /* 0x000fca00078e00ff */
[C---:B------:R-:W-:Y:S02]  /*0440*/  ISETP.EQ.AND P3, PT, R10.reuse, -0x18, PT ;  /* 0xffffffe80a00780c */ /* 0x040fe40003f62270 */
[C---:B------:R-:W-:Y:S02]  /*0450*/  ISETP.EQ.AND P4, PT, R10.reuse, -0x14, PT ;  /* 0xffffffec0a00780c */ /* 0x040fe40003f82270 */
[C---:B------:R-:W-:Y:S02]  /*0460*/  ISETP.EQ.AND P0, PT, R10.reuse, -0x10, PT ;  /* 0xfffffff00a00780c */ /* 0x040fe40003f02270 */
[C---:B------:R-:W-:Y:S02]  /*0470*/  ISETP.EQ.AND P1, PT, R10.reuse, -0xc, PT ;  /* 0xfffffff40a00780c */ /* 0x040fe40003f22270 */
[C---:B------:R-:W-:Y:S02]  /*0480*/  ISETP.EQ.AND P2, PT, R10.reuse, -0x8, PT ;  /* 0xfffffff80a00780c */ /* 0x040fe40003f42270 */
[----:B------:R-:W-:-:S03]  /*0490*/  ISETP.EQ.AND P5, PT, R10, 0x4, PT ;  /* 0x000000040a00780c */ /* 0x000fc60003fa2270 */
[----:B------:R-:W-:Y:S01]  /*04a0*/  @P3 IMAD.MOV.U32 R8, RZ, RZ, R6 ;  /* 0x000000ffff083224 */ /* 0x000fe200078e0006 */
[C---:B------:R-:W-:Y:S01]  /*04b0*/  ISETP.EQ.AND P3, PT, R10.reuse, -0x4, PT ;  /* 0xfffffffc0a00780c */ /* 0x040fe20003f62270 */
[--C-:B------:R-:W-:Y:S01]  /*04c0*/  @P4 IMAD.MOV.U32 R8, RZ, RZ, R12.reuse ;  /* 0x000000ffff084224 */ /* 0x100fe200078e000c */
[----:B------:R-:W-:Y:S01]  /*04d0*/  @P4 MOV R9, R6 ;  /* 0x0000000600094202 */ /* 0x000fe20000000f00 */
[----:B------:R-:W-:Y:S01]  /*04e0*/  @P0 IMAD.MOV.U32 R8, RZ, RZ, R13 ;  /* 0x000000ffff080224 */ /* 0x000fe200078e000d */
[----:B------:R-:W-:Y:S01]  /*04f0*/  ISETP.EQ.AND P4, PT, R10, RZ, PT ;  /* 0x000000ff0a00720c */ /* 0x000fe20003f82270 */
[----:B------:R-:W-:Y:S01]  /*0500*/  @P0 IMAD.MOV.U32 R9, RZ, RZ, R12 ;  /* 0x000000ffff090224 */ /* 0x000fe200078e000c */
[----:B------:R-:W-:Y:S01]  /*0510*/  @P1 MOV R8, R14 ;  /* 0x0000000e00081202 */ /* 0x000fe20000000f00 */
[----:B------:R-:W-:Y:S02]  /*0520*/  @P2 IMAD.MOV.U32 R8, RZ, RZ, R15 ;  /* 0x000000ffff082224 */ /* 0x000fe400078e000f */
[----:B------:R-:W-:-:S02]  /*0530*/  @P1 IMAD.MOV.U32 R9, RZ, RZ, R13 ;  /* 0x000000ffff091224 */ /* 0x000fc400078e000d */
[----:B------:R-:W-:Y:S02]  /*0540*/  @P2 IMAD.MOV.U32 R9, RZ, RZ, R14 ;  /* 0x000000ffff092224 */ /* 0x000fe400078e000e */
[----:B------:R-:W-:Y:S02]  /*0550*/  @P3 IMAD.MOV.U32 R8, RZ, RZ, R16 ;  /* 0x000000ffff083224 */ /* 0x000fe400078e0010 */
[----:B------:R-:W-:Y:S02]  /*0560*/  @P3 IMAD.MOV.U32 R9, RZ, RZ, R15 ;  /* 0x000000ffff093224 */ /* 0x000fe400078e000f */
[--C-:B------:R-:W-:Y:S01]  /*0570*/  @P4 IMAD.MOV.U32 R8, RZ, RZ, R0.reuse ;  /* 0x000000ffff084224 */ /* 0x100fe200078e0000 */
[----:B------:R-:W-:Y:S01]  /*0580*/  @P4 MOV R9, R16 ;  /* 0x0000001000094202 */ /* 0x000fe20000000f00 */
[----:B------:R-:W-:Y:S02]  /*0590*/  @P5 IMAD.MOV.U32 R9, RZ, RZ, R0 ;  /* 0x000000ffff095224 */ /* 0x000fe400078e0000 */
[----:B------:R-:W-:Y:S01]  /*05a0*/  IMAD.MOV.U32 R18, RZ, RZ, R8 ;  /* 0x000000ffff127224 */ /* 0x000fe200078e0008 */
[----:B------:R-:W-:Y:S06]  /*05b0*/  @!P6 BRA `(.L_x_4) ;  /* 0x00000000002ce947 */ /* 0x000fec0003800000 */
[----:B------:R-:W-:Y:S01]  /*05c0*/  @P0 IMAD.MOV.U32 R8, RZ, RZ, R6 ;  /* 0x000000ffff080224 */ /* 0x000fe200078e0006 */
[----:B------:R-:W-:Y:S02]  /*05d0*/  ISETP.EQ.AND P0, PT, R10, 0x8, PT ;  /* 0x000000080a00780c */ /* 0x000fe40003f02270 */
[----:B------:R-:W-:Y:S01]  /*05e0*/  @P1 MOV R8, R12 ;  /* 0x0000000c00081202 */ /* 0x000fe20000000f00 */
[----:B------:R-:W-:Y:S01]  /*05f0*/  @P2 IMAD.MOV.U32 R8, RZ, RZ, R13 ;  /* 0x000000ffff082224 */ /* 0x000fe200078e000d */
[----:B------:R-:W-:Y:S01]  /*0600*/  LOP3.LUT R7, R7, 0x1f, RZ, 0xc0, !PT ;  /* 0x0000001f07077812 */ /* 0x000fe200078ec0ff */
[----:B------:R-:W-:Y:S02]  /*0610*/  @P3 IMAD.MOV.U32 R8, RZ, RZ, R14 ;  /* 0x000000ffff083224 */ /* 0x000fe400078e000e */
[----:B------:R-:W-:Y:S01]  /*0620*/  @P4 IMAD.MOV.U32 R8, RZ, RZ, R15 ;  /* 0x000000ffff084224 */ /* 0x000fe200078e000f */
[----:B------:R-:W-:Y:S01]  /*0630*/  SHF.L.W.U32.HI R18, R9, R7, R18 ;  /* 0x0000000709127219 */ /* 0x000fe20000010e12 */
[----:B------:R-:W-:-:S04]  /*0640*/  @P5 IMAD.MOV.U32 R8, RZ, RZ, R16 ;  /* 0x000000ffff085224 */ /* 0x000fc800078e0010 */
[----:B------:R-:W-:-:S04]  /*0650*/  @P0 MOV R8, R0 ;  /* 0x0000000000080202 */ /* 0x000fc80000000f00 */
[----:B------:R-:W-:-:S07]  /*0660*/  SHF.L.W.U32.HI R9, R8, R7, R9 ;  /* 0x0000000708097219 */ /* 0x000fce0000010e09 */
.L_x_4:
[----:B------:R-:W-:Y:S05]  /*0670*/  BSYNC.RECONVERGENT B1 ;  /* 0x0000000000017941 */ /* 0x000fea0003800200 */
.L_x_3:
[C---:B------:R-:W-:Y:S01]  /*0680*/  SHF.L.W.U32.HI R7, R9.reuse, 0x2, R18 ;  /* 0x0000000209077819 */ /* 0x040fe20000010e12 */
[----:B------:R-:W-:Y:S01]  /*0690*/  IMAD.SHL.U32 R9, R9, 0x4, RZ ;  /* 0x0000000409097824 */ /* 0x000fe200078e00ff */
[----:B------:R-:W-:Y:S01]  /*06a0*/  UMOV UR4, 0x54442d19 ;  /* 0x54442d1900047882 */ /* 0x000fe20000000000 */
[----:B------:R-:W-:Y:S01]  /*06b0*/  UMOV UR5, 0x3bf921fb ;  /* 0x3bf921fb00057882 */ /* 0x000fe20000000000 */
[----:B------:R-:W-:Y:S02]  /*06c0*/  SHF.R.S32.HI R0, RZ, 0x1f, R7 ;  /* 0x0000001fff007819 */ /* 0x000fe40000011407 */
[----:B------:R-:W-:Y:S02]  /*06d0*/  ISETP.GE.AND P0, PT, R2, RZ, PT ;  /* 0x000000ff0200720c */ /* 0x000fe40003f06270 */
[C---:B------:R-:W-:Y:S02]  /*06e0*/  LOP3.LUT R10, R0.reuse, R9, RZ, 0x3c, !PT ;  /* 0x00000009000a7212 */ /* 0x040fe400078e3cff */
[----:B------:R-:W-:-:S02]  /*06f0*/  LOP3.LUT R11, R0, R7, RZ, 0x3c, !PT ;  /* 0x00000007000b7212 */ /* 0x000fc400078e3cff */
[----:B------:R-:W-:Y:S02]  /*0700*/  SHF.R.U32.HI R0, RZ, 0x1e, R18 ;  /* 0x0000001eff007819 */ /* 0x000fe40000011612 */
[----:B------:R-:W0:Y:S01]  /*0710*/  I2F.F64.S64 R8, R10 ;  /* 0x0000000a00087312 */ /* 0x000e220000301c00 */
[C---:B------:R-:W-:Y:S02]  /*0720*/  LOP3.LUT R17, R7.reuse, R3, RZ, 0x3c, !PT ;  /* 0x0000000307117212 */ /* 0x040fe400078e3cff */
[----:B------:R-:W-:Y:S02]  /*0730*/  LEA.HI R0, R7, R0, RZ, 0x1 ;  /* 0x0000000007007211 */ /* 0x000fe400078f08ff */
[----:B------:R-:W-:-:S03]  /*0740*/  ISETP.GE.AND P1, PT, R17, RZ, PT ;  /* 0x000000ff1100720c */ /* 0x000fc60003f26270 */
[----:B------:R-:W-:-:S04]  /*0750*/  IMAD.MOV R7, RZ, RZ, -R0 ;  /* 0x000000ffff077224 */ /* 0x000fc800078e0a00 */
[----:B------:R-:W-:Y:S01]  /*0760*/  @!P0 IMAD.MOV.U32 R0, RZ, RZ, R7 ;  /* 0x000000ffff008224 */ /* 0x000fe200078e0007 */
[----:B0-----:R-:W-:-:S10]  /*0770*/  DMUL R8, R8, UR4 ;  /* 0x0000000408087c28 */ /* 0x001fd40008000000 */
[----:B------:R-:W0:Y:S02]  /*0780*/  F2F.F32.F64 R8, R8 ;  /* 0x0000000800087310 */ /* 0x000e240000301000 */
[----:B0-----:R-:W-:-:S07]  /*0790*/  FSEL R10, -R8, R8, !P1 ;  /* 0x00000008080a7208 */ /* 0x001fce0004800100 */
.L_x_1:
[----:B------:R-:W-:Y:S05]  /*07a0*/  BSYNC.RECONVERGENT B0 ;  /* 0x0000000000007941 */ /* 0x000fea0003800200 */
.L_x_0:
[----:B------:R-:W-:Y:S02]  /*07b0*/  IMAD.MOV.U32 R7, RZ, RZ, 0x37cbac00 ;  /* 0x37cbac00ff077424 */ /* 0x000fe400078e00ff */
[----:B------:R-:W-:Y:S01]  /*07c0*/  FMUL R8, R10, R10 ;  /* 0x0000000a0a087220 */ /* 0x000fe20000400000 */
[C---:B------:R-:W-:Y:S01]  /*07d0*/  LOP3.LUT R11, R0.reuse, 0x1, RZ, 0xc0, !PT ;  /* 0x00000001000b7812 */ /* 0x040fe200078ec0ff */
[----:B------:R-:W-:Y:S01]  /*07e0*/  IMAD.MOV.U32 R17, RZ, RZ, 0x3effffff ;  /* 0x3effffffff117424 */ /* 0x000fe200078e00ff */
[----:B------:R-:W-:Y:S01]  /*07f0*/  LOP3.LUT P1, RZ, R0, 0x2, RZ, 0xc0, !PT ;  /* 0x0000000200ff7812 */ /* 0x000fe2000782c0ff */
[----:B------:R-:W-:Y:S01]  /*0800*/  FFMA R9, R8, R7, -0.0013887860113754868507 ;  /* 0xbab607ed08097423 */ /* 0x000fe20000000007 */
[----:B------:R-:W-:Y:S01]  /*0810*/  ISETP.NE.U32.AND P0, PT, R11, 0x1, PT ;  /* 0x000000010b00780c */ /* 0x000fe20003f05070 */
[----:B------:R-:W-:Y:S01]  /*0820*/  BSSY.RECONVERGENT B0, `(.L_x_5) ;  /* 0x000006c000007945 */ /* 0x000fe20003800200 */
[----:B------:R-:W-:Y:S02]  /*0830*/  MOV R11, 0x3d2aaabb ;  /* 0x3d2aaabb000b7802 */ /* 0x000fe40000000f00 */
[----:B------:R-:W-:-:S02]  /*0840*/  FSEL R9, R9, -0.00019574658654164522886, !P0 ;  /* 0xb94d415309097808 */ /* 0x000fc40004000000 */
[----:B------:R-:W-:Y:S02]  /*0850*/  FSEL R11, R11, 0.0083327032625675201416, !P0 ;  /* 0x3c0885e40b0b7808 */ /* 0x000fe40004000000 */
[----:B------:R-:W-:Y:S02]  /*0860*/  FSETP.GE.AND P2, PT, |R3|, 105615, PT ;  /* 0x47ce47800300780b */ /* 0x000fe40003f46200 */
[----:B------:R-:W-:Y:S01]  /*0870*/  FSEL R0, R10, 1, P0 ;  /* 0x3f8000000a007808 */ /* 0x000fe20000000000 */
[----:B------:R-:W-:Y:S01]  /*0880*/  FFMA R11, R8, R9, R11 ;  /* 0x00000009080b7223 */ /* 0x000fe2000000000b */
[----:B------:R-:W-:-:S03]  /*0890*/  FSEL R10, -R17, -0.16666662693023681641, !P0 ;  /* 0xbe2aaaa8110a7808 */ /* 0x000fc60004000100 */
[C---:B------:R-:W-:Y:S02]  /*08a0*/  FFMA R9, R8.reuse, R0, RZ ;  /* 0x0000000008097223 */ /* 0x040fe400000000ff */
[----:B------:R-:W-:-:S04]  /*08b0*/  FFMA R8, R8, R11, R10 ;  /* 0x0000000b08087223 */ /* 0x000fc8000000000a */
[----:B------:R-:W-:-:S04]  /*08c0*/  FFMA R8, R9, R8, R0 ;  /* 0x0000000809087223 */ /* 0x000fc80000000000 */
[----:B------:R-:W-:Y:S01]  /*08d0*/  @P1 FADD R8, RZ, -R8 ;  /* 0x80000008ff081221 */ /* 0x000fe20000000000 */
[----:B------:R-:W-:Y:S06]  /*08e0*/  @!P2 BRA `(.L_x_6) ;  /* 0x00000004007ca947 */ /* 0x000fec0003800000 */
[----:B------:R-:W-:-:S13]  /*08f0*/  FSETP.NEU.AND P0, PT, |R3|, +INF , PT ;  /* 0x7f8000000300780b */ /* 0x000fda0003f0d200 */
[----:B------:R-:W-:Y:S01]  /*0900*/  @!P0 FMUL R4, RZ, R3 ;  /* 0x00000003ff048220 */ /* 0x000fe20000400000 */
[----:B------:R-:W-:Y:S01]  /*0910*/  @!P0 IMAD.MOV.U32 R5, RZ, RZ, RZ ;  /* 0x000000ffff058224 */ /* 0x000fe200078e00ff */
[----:B------:R-:W-:Y:S06]  /*0920*/  @!P0 BRA `(.L_x_6) ;  /* 0x00000004006c8947 */ /* 0x000fec0003800000 */
[----:B------:R-:W-:Y:S02]  /*0930*/  IMAD.SHL.U32 R4, R3, 0x100, RZ ;  /* 0x0000010003047824 */ /* 0x000fe400078e00ff */
[----:B------:R-:W-:Y:S02]  /*0940*/  HFMA2 R17, -RZ, RZ, 0, 0 ;  /* 0x00000000ff117431 */ /* 0x000fe400000001ff */
[----:B------:R-:W-:Y:S01]  /*0950*/  IMAD.MOV.U32 R0, RZ, RZ, RZ ;  /* 0x000000ffff007224 */ /* 0x000fe200078e00ff */
[----:B------:R-:W0:Y:S01]  /*0960*/  LDCU.64 UR8, c[0x4][URZ] ;  /* 0x01000000ff0877ac */ /* 0x000e220008000a00 */
[----:B------:R-:W-:Y:S01]  /*0970*/  LOP3.LUT R9, R4, 0x80000000, RZ, 0xfc, !PT ;  /* 0x8000000004097812 */ /* 0x000fe200078efcff */
[----:B------:R-:W-:Y:S01]  /*0980*/  UMOV UR5, URZ ;  /* 0x000000ff00057c82 */ /* 0x000fe20008000000 */
[----:B------:R-:W-:-:S05]  /*0990*/  UMOV UR4, URZ ;  /* 0x000000ff00047c82 */ /* 0x000fca0008000000 */
.L_x_7:
        /* <DEDUP_REMOVED lines=11> */
[----:B------:R-:W-:-:S02]  /*0a50*/  ISETP.EQ.AND P4, PT, R17, 0x10, PT ;  /* 0x000000101100780c */ /* 0x000fc40003f82270 */
[C---:B------:R-:W-:Y:S01]  /*0a60*/  ISETP.EQ.AND P5, PT, R17.reuse, 0x14, PT ;  /* 0x000000141100780c */ /* 0x040fe20003fa2270 */
[----:B------:R-:W-:Y:S02]  /*0a70*/  VIADD R17, R17, 0x4 ;  /* 0x0000000411117836 */ /* 0x000fe40000000000 */
[----:B--2---:R-:W-:-:S03]  /*0a80*/  IMAD.WIDE.U32 R4, R4, R9, RZ ;  /* 0x0000000904047225 */ /* 0x004fc600078e00ff */
[----:B------:R-:W-:-:S04]  /*0a90*/  IADD3 R4, P6, PT, R4, R0, RZ ;  /* 0x0000000004047210 */ /* 0x000fc80007fde0ff */
[----:B------:R-:W-:Y:S01]  /*0aa0*/  IADD3.X R0, PT, PT, R5, UR5, RZ, P6, !PT ;  /* 0x0000000505007c10 */ /* 0x000fe2000b7fe4ff */
[--C-:B------:R-:W-:Y:S01]  /*0ab0*/  @P0 IMAD.MOV.U32 R6, RZ, RZ, R4.reuse ;  /* 0x000000ffff060224 */ /* 0x100fe200078e0004 */
[-C--:B------:R-:W-:Y:S01]  /*0ac0*/  @P1 MOV R12, R4.reuse ;  /* 0x00000004000c1202 */ /* 0x080fe20000000f00 */
[--C-:B------:R-:W-:Y:S01]  /*0ad0*/  @P2 IMAD.MOV.U32 R13, RZ, RZ, R4.reuse ;  /* 0x000000ffff0d2224 */ /* 0x100fe200078e0004 */
[----:B------:R-:W-:Y:S01]  /*0ae0*/  @P5 MOV R16, R4 ;  /* 0x0000000400105202 */ /* 0x000fe20000000f00 */
[--C-:B------:R-:W-:Y:S02]  /*0af0*/  @P3 IMAD.MOV.U32 R14, RZ, RZ, R4.reuse ;  /* 0x000000ffff0e3224 */ /* 0x100fe400078e0004 */
        /* <DEDUP_REMOVED lines=14> */
[----:B------:R-:W-:-:S03]  /*0be0*/  ISETP.EQ.AND P5, PT, R11, RZ, PT ;  /* 0x000000ff0b00720c */ /* 0x000fc60003fa2270 */
[----:B------:R-:W-:Y:S02]  /*0bf0*/  @P3 MOV R4, R6 ;  /* 0x0000000600043202 */ /* 0x000fe40000000f00 */
[C---:B------:R-:W-:Y:S01]  /*0c00*/  ISETP.EQ.AND P3, PT, R11.reuse, -0x4, PT ;  /* 0xfffffffc0b00780c */ /* 0x040fe20003f62270 */
[----:B------:R-:W-:Y:S02]  /*0c10*/  @P4 IMAD.MOV.U32 R5, RZ, RZ, R6 ;  /* 0x000000ffff054224 */ /* 0x000fe400078e0006 */
[--C-:B------:R-:W-:Y:S01]  /*0c20*/  @P4 IMAD.MOV.U32 R4, RZ, RZ, R12.reuse ;  /* 0x000000ffff044224 */ /* 0x100fe200078e000c */
[----:B------:R-:W-:Y:S01]  /*0c30*/  ISETP.EQ.AND P4, PT, R11, 0x4, PT ;  /* 0x000000040b00780c */ /* 0x000fe20003f82270 */
[----:B------:R-:W-:Y:S01]  /*0c40*/  @P2 IMAD.MOV.U32 R5, RZ, RZ, R12 ;  /* 0x000000ffff052224 */ /* 0x000fe200078e000c */
[----:B------:R-:W-:Y:S01]  /*0c50*/  @P2 MOV R4, R13 ;  /* 0x0000000d00042202 */ /* 0x000fe20000000f00 */
[----:B------:R-:W-:Y:S01]  /*0c60*/  @P1 IMAD.MOV.U32 R4, RZ, RZ, R14 ;  /* 0x000000ffff041224 */ /* 0x000fe200078e000e */
[----:B------:R-:W-:Y:S01]  /*0c70*/  @P0 MOV R4, R15 ;  /* 0x0000000f00040202 */ /* 0x000fe20000000f00 */
[----:B------:R-:W-:-:S02]  /*0c80*/  @P1 IMAD.MOV.U32 R5, RZ, RZ, R13 ;  /* 0x000000ffff051224 */ /* 0x000fc400078e000d */
[----:B------:R-:W-:Y:S02]  /*0c90*/  @P0 IMAD.MOV.U32 R5, RZ, RZ, R14 ;  /* 0x000000ffff050224 */ /* 0x000fe400078e000e */
[--C-:B------:R-:W-:Y:S01]  /*0ca0*/  @P3 IMAD.MOV.U32 R4, RZ, RZ, R16.reuse ;  /* 0x000000ffff043224 */ /* 0x100fe200078e0010 */
[----:B------:R-:W-:Y:S01]  /*0cb0*/  @P5 MOV R4, R0 ;  /* 0x0000000000045202 */ /* 0x000fe20000000f00 */
[----:B------:R-:W-:Y:S02]  /*0cc0*/  @P3 IMAD.MOV.U32 R5, RZ, RZ, R15 ;  /* 0x000000ffff053224 */ /* 0x000fe400078e000f */
[----:B------:R-:W-:Y:S02]  /*0cd0*/  @P5 IMAD.MOV.U32 R5, RZ, RZ, R16 ;  /* 0x000000ffff055224 */ /* 0x000fe400078e0010 */
[----:B------:R-:W-:Y:S02]  /*0ce0*/  @P4 IMAD.MOV.U32 R5, RZ, RZ, R0 ;  /* 0x000000ffff054224 */ /* 0x000fe400078e0000 */
[----:B------:R-:W-:Y:S01]  /*0cf0*/  IMAD.MOV.U32 R9, RZ, RZ, R4 ;  /* 0x000000ffff097224 */ /* 0x000fe200078e0004 */
[----:B------:R-:W-:Y:S06]  /*0d00*/  @!P6 BRA `(.L_x_9) ;  /* 0x000000000028e947 */ /* 0x000fec0003800000 */
[----:B------:R-:W-:Y:S01]  /*0d10*/  @P1 IMAD.MOV.U32 R6, RZ, RZ, R12 ;  /* 0x000000ffff061224 */ /* 0x000fe200078e000c */
[----:B------:R-:W-:Y:S01]  /*0d20*/  @P0 MOV R6, R13 ;  /* 0x0000000d00060202 */ /* 0x000fe20000000f00 */
[----:B------:R-:W-:Y:S01]  /*0d30*/  @P3 IMAD.MOV.U32 R6, RZ, RZ, R14 ;  /* 0x000000ffff063224 */ /* 0x000fe200078e000e */
[----:B------:R-:W-:Y:S01]  /*0d40*/  ISETP.EQ.AND P0, PT, R11, 0x8, PT ;  /* 0x000000080b00780c */ /* 0x000fe20003f02270 */
[----:B------:R-:W-:Y:S01]  /*0d50*/  @P5 IMAD.MOV.U32 R6, RZ, RZ, R15 ;  /* 0x000000ffff065224 */ /* 0x000fe200078e000f */
[----:B------:R-:W-:Y:S01]  /*0d60*/  LOP3.LUT R10, R10, 0x1f, RZ, 0xc0, !PT ;  /* 0x0000001f0a0a7812 */ /* 0x000fe200078ec0ff */
[----:B------:R-:W-:-:S03]  /*0d70*/  @P4 IMAD.MOV.U32 R6, RZ, RZ, R16 ;  /* 0x000000ffff064224 */ /* 0x000fc600078e0010 */
[----:B------:R-:W-:-:S07]  /*0d80*/  SHF.L.W.U32.HI R9, R5, R10, R9 ;  /* 0x0000000a05097219 */ /* 0x000fce0000010e09 */
[----:B------:R-:W-:-:S04]  /*0d90*/  @P0 MOV R6, R0 ;  /* 0x0000000000060202 */ /* 0x000fc80000000f00 */
[----:B------:R-:W-:-:S07]  /*0da0*/  SHF.L.W.U32.HI R5, R6, R10, R5 ;  /* 0x0000000a06057219 */ /* 0x000fce0000010e05 */
.L_x_9:
[----:B------:R-:W-:Y:S05]  /*0db0*/  BSYNC.RECONVERGENT B1 ;  /* 0x0000000000017941 */ /* 0x000fea0003800200 */
.L_x_8:
        /* <DEDUP_REMOVED lines=8> */
[----:B------:R-:W-:Y:S02]  /*0e40*/  LOP3.LUT R3, R0, R3, RZ, 0x3c, !PT ;  /* 0x0000000300037212 */ /* 0x000fe400078e3cff */
[----:B------:R-:W0:Y:S02]  /*0e50*/  I2F.F64.S64 R4, R12 ;  /* 0x0000000c00047312 */ /* 0x000e240000301c00 */
[----:B------:R-:W-:Y:S01]  /*0e60*/  ISETP.GE.AND P0, PT, R3, RZ, PT ;  /* 0x000000ff0300720c */ /* 0x000fe20003f06270 */
[----:B0-----:R-:W-:Y:S01]  /*0e70*/  DMUL R10, R4, UR4 ;  /* 0x00000004040a7c28 */ /* 0x001fe20008000000 */
[----:B------:R-:W-:-:S04]  /*0e80*/  SHF.R.U32.HI R5, RZ, 0x1e, R9 ;  /* 0x0000001eff057819 */ /* 0x000fc80000011609 */
[----:B------:R-:W-:-:S05]  /*0e90*/  LEA.HI R5, R0, R5, RZ, 0x1 ;  /* 0x0000000500057211 */ /* 0x000fca00078f08ff */
[----:B------:R-:W0:Y:S01]  /*0ea0*/  F2F.F32.F64 R10, R10 ;  /* 0x0000000a000a7310 */ /* 0x000e220000301000 */
[----:B------:R-:W-:-:S04]  /*0eb0*/  IMAD.MOV R0, RZ, RZ, -R5 ;  /* 0x000000ffff007224 */ /* 0x000fc800078e0a05 */
[----:B------:R-:W-:Y:S01]  /*0ec0*/  @!P1 IMAD.MOV.U32 R5, RZ, RZ, R0 ;  /* 0x000000ffff059224 */ /* 0x000fe200078e0000 */
[----:B0-----:R-:W-:-:S07]  /*0ed0*/  FSEL R4, -R10, R10, !P0 ;  /* 0x0000000a0a047208 */ /* 0x001fce0004000100 */
.L_x_6:
[----:B------:R-:W-:Y:S05]  /*0ee0*/  BSYNC.RECONVERGENT B0 ;  /* 0x0000000000007941 */ /* 0x000fea0003800200 */
.L_x_5:
[----:B------:R-:W0:Y:S02]  /*0ef0*/  LDC.64 R10, c[0x0][0x380] ;  /* 0x0000e000ff0a7b82 */ /* 0x000e240000000a00 */
[----:B0-----:R-:W-:-:S05]  /*0f00*/  IMAD.WIDE R2, R2, 0x4, R10 ;  /* 0x0000000402027825 */ /* 0x001fca00078e020a */
[----:B------:R0:W5:Y:S01]  /*0f10*/  LDG.E R6, desc[UR6][R2.64] ;  /* 0x0000000602067981 */ /* 0x000162000c1e1900 */
[----:B------:R-:W-:Y:S01]  /*0f20*/  FMUL R9, R4, R4 ;  /* 0x0000000404097220 */ /* 0x000fe20000400000 */
[C---:B------:R-:W-:Y:S01]  /*0f30*/  LOP3.LUT R0, R5.reuse, 0x1, RZ, 0xc0, !PT ;  /* 0x0000000105007812 */ /* 0x040fe200078ec0ff */
[----:B------:R-:W-:Y:S01]  /*0f40*/  VIADD R5, R5, 0x1 ;  /* 0x0000000105057836 */ /* 0x000fe20000000000 */
[----:B------:R-:W-:Y:S01]  /*0f50*/  MOV R10, 0x3c0885e4 ;  /* 0x3c0885e4000a7802 */ /* 0x000fe20000000f00 */
[----:B------:R-:W-:Y:S01]  /*0f60*/  FFMA R7, R9, R7, -0.0013887860113754868507 ;  /* 0xbab607ed09077423 */ /* 0x000fe20000000007 */
[----:B------:R-:W-:Y:S01]  /*0f70*/  ISETP.NE.U32.AND P0, PT, R0, 0x1, PT ;  /* 0x000000010000780c */ /* 0x000fe20003f05070 */
[----:B------:R-:W-:Y:S01]  /*0f80*/  BSSY.RECONVERGENT B0, `(.L_x_10) ;  /* 0x000001a000007945 */ /* 0x000fe20003800200 */
[----:B------:R-:W-:Y:S02]  /*0f90*/  LOP3.LUT P1, RZ, R5, 0x2, RZ, 0xc0, !PT ;  /* 0x0000000205ff7812 */ /* 0x000fe4000782c0ff */
[----:B------:R-:W-:Y:S01]  /*0fa0*/  FSEL R0, R7, -0.00019574658654164522886, P0 ;  /* 0xb94d415307007808 */ /* 0x000fe20000000000 */
[----:B------:R-:W-:Y:S01]  /*0fb0*/  IMAD.MOV.U32 R7, RZ, RZ, 0x3e2aaaa8 ;  /* 0x3e2aaaa8ff077424 */ /* 0x000fe200078e00ff */
[----:B------:R-:W-:-:S04]  /*0fc0*/  FSEL R10, R10, 0.041666727513074874878, !P0 ;  /* 0x3d2aaabb0a0a7808 */ /* 0x000fc80004000000 */
[----:B------:R-:W-:Y:S01]  /*0fd0*/  FSEL R5, -R7, -0.4999999701976776123, !P0 ;  /* 0xbeffffff07057808 */ /* 0x000fe20004000100 */
[----:B------:R-:W-:Y:S01]  /*0fe0*/  FFMA R10, R9, R0, R10 ;  /* 0x00000000090a7223 */ /* 0x000fe2000000000a */
[----:B------:R-:W-:-:S03]  /*0ff0*/  FSEL R0, R4, 1, !P0 ;  /* 0x3f80000004007808 */ /* 0x000fc60004000000 */
[C---:B------:R-:W-:Y:S02]  /*1000*/  FFMA R5, R9.reuse, R10, R5 ;  /* 0x0000000a09057223 */ /* 0x040fe40000000005 */
[----:B------:R-:W-:-:S04]  /*1010*/  FFMA R9, R9, R0, RZ ;  /* 0x0000000009097223 */ /* 0x000fc800000000ff */
[----:B------:R-:W-:-:S04]  /*1020*/  FFMA R0, R9, R5, R0 ;  /* 0x0000000509007223 */ /* 0x000fc80000000000 */
[----:B------:R-:W-:-:S04]  /*1030*/  @P1 FADD R0, RZ, -R0 ;  /* 0x80000000ff001221 */ /* 0x000fc80000000000 */
[----:B------:R-:W-:-:S04]  /*1040*/  FMUL R5, R0, R0 ;  /* 0x0000000000057220 */ /* 0x000fc80000400000 */
[----:B------:R-:W-:-:S04]  /*1050*/  FFMA R0, R8, R8, R5 ;  /* 0x0000000808007223 */ /* 0x000fc80000000005 */
[----:B------:R-:W-:Y:S01]  /*1060*/  VIADD R4, R0, 0xf3000000 ;  /* 0xf300000000047836 */ /* 0x000fe20000000000 */
[----:B------:R0:W1:Y:S04]  /*1070*/  MUFU.RSQ R7, R0 ;  /* 0x0000000000077308 */ /* 0x0000680000001400 */
[----:B------:R-:W-:-:S13]  /*1080*/  ISETP.GT.U32.AND P0, PT, R4, 0x727fffff, PT ;  /* 0x727fffff0400780c */ /* 0x000fda0003f04070 */
[----:B01----:R-:W-:Y:S05]  /*1090*/  @!P0 BRA `(.L_x_11) ;  /* 0x0000000000108947 */ /* 0x003fea0003800000 */
[----:B------:R-:W-:-:S07]  /*10a0*/  MOV R10, 0x10c0 ;  /* 0x000010c0000a7802 */ /* 0x000fce0000000f00 */
[----:B-----5:R-:W-:Y:S05]  /*10b0*/  CALL.REL.NOINC `($__internal_0_$__cuda_sm20_sqrt_rn_f32_slowpath) ;  /* 0x0000000000287944 */ /* 0x020fea0003c00000 */
[----:B------:R-:W-:Y:S01]  /*10c0*/  MOV R5, R0 ;  /* 0x0000000000057202 */ /* 0x000fe20000000f00 */
[----:B------:R-:W-:Y:S06]  /*10d0*/  BRA `(.L_x_12) ;  /* 0x0000000000107947 */ /* 0x000fec0003800000 */
.L_x_11:
[----:B------:R-:W-:Y:S01]  /*10e0*/  FMUL.FTZ R5, R0, R7 ;  /* 0x0000000700057220 */ /* 0x000fe20000410000 */
[----:B------:R-:W-:-:S03]  /*10f0*/  FMUL.FTZ R4, R7, 0.5 ;  /* 0x3f00000007047820 */ /* 0x000fc60000410000 */
[----:B------:R-:W-:-:S04]  /*1100*/  FFMA R0, -R5, R5, R0 ;  /* 0x0000000505007223 */ /* 0x000fc80000000100 */
[----:B------:R-:W-:-:S07]  /*1110*/  FFMA R5, R0, R4, R5 ;  /* 0x0000000400057223 */ /* 0x000fce0000000005 */
.L_x_12:
[----:B------:R-:W-:Y:S05]  /*1120*/  BSYNC.RECONVERGENT B0 ;  /* 0x0000000000007941 */ /* 0x000fea0003800200 */
.L_x_10:
[----:B-----5:R-:W-:-:S05]  /*1130*/  FADD R5, R6, R5 ;  /* 0x0000000506057221 */ /* 0x020fca0000000000 */
[----:B------:R-:W-:Y:S01]  /*1140*/  STG.E desc[UR6][R2.64], R5 ;  /* 0x0000000502007986 */ /* 0x000fe2000c101906 */
[----:B------:R-:W-:Y:S05]  /*1150*/  EXIT ;  /* 0x000000000000794d */ /* 0x000fea0003800000 */
        .weak           $__internal_0_$__cuda_sm20_sqrt_rn_f32_slowpath
        .type           $__internal_0_$__cuda_sm20_sqrt_rn_f32_slowpath,@function
        .size           $__internal_0_$__cuda_sm20_sqrt_rn_f32_slowpath,(.L_x_15 - $__internal_0_$__cuda_sm20_sqrt_rn_f32_slowpath)
$__internal_0_$__cuda_sm20_sqrt_rn_f32_slowpath:
[----:B------:R-:W-:-:S13]  /*1160*/  LOP3.LUT P0, RZ, R0, 0x7fffffff, RZ, 0xc0, !PT ;  /* 0x7fffffff00ff7812 */ /* 0x000fda000780c0ff */
[----:B------:R-:W-:Y:S01]  /*1170*/  @!P0 IMAD.MOV.U32 R4, RZ, RZ, R0 ;  /* 0x000000ffff048224 */ /* 0x000fe200078e0000 */
[----:B------:R-:W-:Y:S06]  /*1180*/  @!P0 BRA `(.L_x_13) ;  /* 0x0000000000408947 */ /* 0x000fec0003800000 */
[----:B------:R-:W-:-:S13]  /*1190*/  FSETP.GEU.FTZ.AND P0, PT, R0, RZ, PT ;  /* 0x000000ff0000720b */ /* 0x000fda0003f1e000 */
[----:B------:R-:W-:Y:S01]  /*11a0*/  @!P0 IMAD.MOV.U32 R4, RZ, RZ, 0x7fffffff ;  /* 0x7fffffffff048424 */ /* 0x000fe200078e00ff */
[----:B------:R-:W-:Y:S06]  /*11b0*/  @!P0 BRA `(.L_x_13) ;  /* 0x0000000000348947 */ /* 0x000fec0003800000 */
[----:B------:R-:W-:-:S13]  /*11c0*/  FSETP.GTU.FTZ.AND P0, PT, |R0|, +INF , PT ;  /* 0x7f8000000000780b */ /* 0x000fda0003f1c200 */
[----:B------:R-:W-:Y:S01]  /*11d0*/  @P0 FADD.FTZ R4, R0, 1 ;  /* 0x3f80000000040421 */ /* 0x000fe20000010000 */
[----:B------:R-:W-:Y:S06]  /*11e0*/  @P0 BRA `(.L_x_13) ;  /* 0x0000000000280947 */ /* 0x000fec0003800000 */
[----:B------:R-:W-:-:S13]  /*11f0*/  FSETP.NEU.FTZ.AND P0, PT, |R0|, +INF , PT ;  /* 0x7f8000000000780b */ /* 0x000fda0003f1d200 */
[----:B------:R-:W-:-:S04]  /*1200*/  @P0 FFMA R5, R0, 1.84467440737095516160e+19, RZ ;  /* 0x5f80000000050823 */ /* 0x000fc800000000ff */
[----:B------:R-:W0:Y:S02]  /*1210*/  @P0 MUFU.RSQ R4, R5 ;  /* 0x0000000500040308 */ /* 0x000e240000001400 */
[----:B0-----:R-:W-:Y:S01]  /*1220*/  @P0 FMUL.FTZ R8, R5, R4 ;  /* 0x0000000405080220 */ /* 0x001fe20000410000 */
[----:B------:R-:W-:Y:S01]  /*1230*/  @P0 FMUL.FTZ R9, R4, 0.5 ;  /* 0x3f00000004090820 */ /* 0x000fe20000410000 */
[----:B------:R-:W-:Y:S02]  /*1240*/  @!P0 IMAD.MOV.U32 R4, RZ, RZ, R0 ;  /* 0x000000ffff048224 */ /* 0x000fe400078e0000 */
[----:B------:R-:W-:-:S04]  /*1250*/  @P0 FADD.FTZ R7, -R8, -RZ ;  /* 0x800000ff08070221 */ /* 0x000fc80000010100 */
[----:B------:R-:W-:-:S04]  /*1260*/  @P0 FFMA R7, R8, R7, R5 ;  /* 0x0000000708070223 */ /* 0x000fc80000000005 */
[----:B------:R-:W-:-:S04]  /*1270*/  @P0 FFMA R7, R7, R9, R8 ;  /* 0x0000000907070223 */ /* 0x000fc80000000008 */
[----:B------:R-:W-:-:S07]  /*1280*/  @P0 FMUL.FTZ R4, R7, 2.3283064365386962891e-10 ;  /* 0x2f80000007040820 */ /* 0x000fce0000410000 */
.L_x_13:
[----:B------:R-:W-:Y:S01]  /*1290*/  MOV R0, R4 ;  /* 0x0000000400007202 */ /* 0x000fe20000000f00 */
[----:B------:R-:W-:Y:S02]  /*12a0*/  IMAD.MOV.U32 R4, RZ, RZ, R10 ;  /* 0x000000ffff047224 */ /* 0x000fe400078e000a */
[----:B------:R-:W-:-:S04]  /*12b0*/  IMAD.MOV.U32 R5, RZ, RZ, 0x0 ;  /* 0x00000000ff057424 */ /* 0x000fc800078e00ff */
[----:B------:R-:W-:Y:S05]  /*12c0*/  RET.REL.NODEC R4 `(_Z6kernelPfii) ;  /* 0xffffffec044c7950 */ /* 0x000fea0003c3ffff */
.L_x_14:
[----:B------:R-:W-:-:S00]  /*12d0*/  BRA `(.L_x_14) ;  /* 0xfffffffc00fc7947 */ /* 0x000fc0000383ffff */
[----:B------:R-:W-:-:S00]  /*12e0*/  NOP ;  /* 0x0000000000007918 */ /* 0x000fc00000000000 */
        /* <DEDUP_REMOVED lines=9> */
.L_x_15:


//--------------------- .nv.global.init           --------------------------
	.section	.nv.global.init,"aw",@progbits
	.align	4
.nv.global.init:
	.type		__cudart_i2opi_f,@object
	.size		__cudart_i2opi_f,(.L_0 - __cudart_i2opi_f)
__cudart_i2opi_f:
        /*0000*/ 	.byte	0x41, 0x90, 0x43, 0x3c, 0x99, 0x95, 0x62, 0xdb, 0xc0, 0xdd, 0x34, 0xf5, 0xd1, 0x57, 0x27, 0xfc
        /*0010*/ 	.byte	0x29, 0x15, 0x44, 0x4e, 0x6e, 0x83, 0xf9, 0xa2
.L_0:


//--------------------- .nv.shared.reserved.0     --------------------------
	.section	.nv.shared.reserved.0,"aw",@nobits
	.weak		__nv_reservedSMEM_offset_0_alias
	.size		__nv_reservedSMEM_offset_0_alias, 0, 64
	.other		__nv_reservedSMEM_offset_0_alias,@"STO_CUDA_RESERVED_SHARED STV_DEFAULT"
__nv_reservedSMEM_offset_0_alias:
	.zero		0
	.zero		64


//--------------------- .nv.constant0._Z6kernelPfii --------------------------
	.section	.nv.constant0._Z6kernelPfii,"a",@progbits
	.sectionflags	@""
	.align	4
.nv.constant0._Z6kernelPfii:
	.zero		912


//--------------------- SYMBOLS --------------------------

	.type		.nv.reservedSmem.offset0,@object
	.size		.nv.reservedSmem.offset0,0x4
